//
// Generated by NVIDIA NVVM Compiler
//
// Compiler Build ID: CL-36424714
// Cuda compilation tools, release 13.0, V13.0.88
// Based on NVVM 20.0.0
//

.version 9.0
.target sm_100
.address_size 64

	// .globl	_Z14diadic_ProductiPiS_S_

.visible .entry _Z14diadic_ProductiPiS_S_(
	.param .u32 _Z14diadic_ProductiPiS_S__param_0,
	.param .u64 .ptr .align 1 _Z14diadic_ProductiPiS_S__param_1,
	.param .u64 .ptr .align 1 _Z14diadic_ProductiPiS_S__param_2,
	.param .u64 .ptr .align 1 _Z14diadic_ProductiPiS_S__param_3
)
{
	.reg .pred 	%p<2>;
	.reg .b32 	%r<17>;
	.reg .b64 	%rd<13>;

	ld.param.u32 	%r4, [_Z14diadic_ProductiPiS_S__param_0];
	ld.param.u64 	%rd1, [_Z14diadic_ProductiPiS_S__param_1];
	ld.param.u64 	%rd2, [_Z14diadic_ProductiPiS_S__param_2];
	ld.param.u64 	%rd3, [_Z14diadic_ProductiPiS_S__param_3];
	mov.u32 	%r5, %ctaid.x;
	mov.u32 	%r6, %ntid.x;
	mov.u32 	%r7, %tid.x;
	mad.lo.s32 	%r1, %r5, %r6, %r7;
	mov.u32 	%r8, %ctaid.y;
	mov.u32 	%r9, %ntid.y;
	mov.u32 	%r10, %tid.y;
	mad.lo.s32 	%r11, %r8, %r9, %r10;
	max.s32 	%r12, %r1, %r11;
	setp.ge.s32 	%p1, %r12, %r4;
	@%p1 bra 	$L__BB0_2;
	cvta.to.global.u64 	%rd4, %rd1;
	cvta.to.global.u64 	%rd5, %rd2;
	cvta.to.global.u64 	%rd6, %rd3;
	mul.wide.s32 	%rd7, %r1, 4;
	add.s64 	%rd8, %rd4, %rd7;
	ld.global.u32 	%r13, [%rd8];
	mul.wide.u32 	%rd9, %r11, 4;
	add.s64 	%rd10, %rd5, %rd9;
	ld.global.u32 	%r14, [%rd10];
	mul.lo.s32 	%r15, %r14, %r13;
	mad.lo.s32 	%r16, %r1, %r4, %r11;
	mul.wide.s32 	%rd11, %r16, 4;
	add.s64 	%rd12, %rd6, %rd11;
	st.global.u32 	[%rd12], %r15;
$L__BB0_2:
	ret;

}


// ===== COMPILED SASS (sm_100) =====

	.target	sm_100

	.elftype	@"ET_EXEC"


//--------------------- .note.nv.tkinfo           --------------------------
	.section	.note.nv.tkinfo,"",@"SHT_NOTE"
	.sectionflags	@"SHF_NOTE_NV_TKINFO"
	.tkinfo
        /*0018*/ 	.word	0x00000002
        /*0030*/ 	.string	""
        /*0030*/ 	.string	"ptxas"
        /*0030*/ 	.string	"Cuda compilation tools, release 13.0, V13.0.88"
        /*0030*/ 	.string	"Build cuda_13.0.r13.0/compiler.36424714_0"
        /*0030*/ 	.string	"-arch sm_100 -m 64 "



//--------------------- .note.nv.cuinfo           --------------------------
	.section	.note.nv.cuinfo,"",@"SHT_NOTE"
	.sectionflags	@"SHF_NOTE_NV_CUINFO"
        /*0018*/ 	.short	0x0002
        /*001a*/ 	.short	0x0064
        /*001c*/ 	.short	0x0082
	.zero		2


//--------------------- .nv.info                  --------------------------
	.section	.nv.info,"",@"SHT_CUDA_INFO"
	.align	4


	//----- nvinfo : EIATTR_REGCOUNT
	.align		4
        /*0000*/ 	.byte	0x04, 0x2f
        /*0002*/ 	.short	(.L_1 - .L_0)
	.align		4
.L_0:
        /*0004*/ 	.word	index@(_Z14diadic_ProductiPiS_S_)
        /*0008*/ 	.word	0x0000000c


	//----- nvinfo : EIATTR_FRAME_SIZE
	.align		4
.L_1:
        /*000c*/ 	.byte	0x04, 0x11
        /*000e*/ 	.short	(.L_3 - .L_2)
	.align		4
.L_2:
        /*0010*/ 	.word	index@(_Z14diadic_ProductiPiS_S_)
        /*0014*/ 	.word	0x00000000


	//----- nvinfo : EIATTR_MIN_STACK_SIZE
	.align		4
.L_3:
        /*0018*/ 	.byte	0x04, 0x12
        /*001a*/ 	.short	(.L_5 - .L_4)
	.align		4
.L_4:
        /*001c*/ 	.word	index@(_Z14diadic_ProductiPiS_S_)
        /*0020*/ 	.word	0x00000000
.L_5:


//--------------------- .nv.compat                --------------------------
	.section	.nv.compat,"",@"SHT_CUDA_COMPAT_INFO"
	.align	4
        /*0000*/ 	.byte	0x02, 0x09, 0x00, 0x00, 0x02, 0x02, 0x01, 0x00, 0x02, 0x05, 0x05, 0x00, 0x03, 0x07, 0x01, 0x01
        /*0010*/ 	.byte	0x02, 0x03, 0x00, 0x00, 0x02, 0x06, 0x01, 0x00, 0x04, 0x0b, 0x08, 0x00, 0x09, 0x00, 0x00, 0x00
        /*0020*/ 	.byte	0x00, 0x00, 0x00, 0x00


//--------------------- .nv.info._Z14diadic_ProductiPiS_S_ --------------------------
	.section	.nv.info._Z14diadic_ProductiPiS_S_,"",@"SHT_CUDA_INFO"
	.sectionflags	@""
	.align	4


	//----- nvinfo : EIATTR_CUDA_API_VERSION
	.align		4
        /*0000*/ 	.byte	0x04, 0x37
        /*0002*/ 	.short	(.L_7 - .L_6)
.L_6:
        /*0004*/ 	.word	0x00000082


	//----- nvinfo : EIATTR_KPARAM_INFO
	.align		4
.L_7:
        /*0008*/ 	.byte	0x04, 0x17
        /*000a*/ 	.short	(.L_9 - .L_8)
.L_8:
        /*000c*/ 	.word	0x00000000
        /*0010*/ 	.short	0x0003
        /*0012*/ 	.short	0x0018
        /*0014*/ 	.byte	0x00, 0xf5, 0x21, 0x00


	//----- nvinfo : EIATTR_KPARAM_INFO
	.align		4
.L_9:
        /*0018*/ 	.byte	0x04, 0x17
        /*001a*/ 	.short	(.L_11 - .L_10)
.L_10:
        /*001c*/ 	.word	0x00000000
        /*0020*/ 	.short	0x0002
        /*0022*/ 	.short	0x0010
        /*0024*/ 	.byte	0x00, 0xf5, 0x21, 0x00


	//----- nvinfo : EIATTR_KPARAM_INFO
	.align		4
.L_11:
        /*0028*/ 	.byte	0x04, 0x17
        /*002a*/ 	.short	(.L_13 - .L_12)
.L_12:
        /*002c*/ 	.word	0x00000000
        /*0030*/ 	.short	0x0001
        /*0032*/ 	.short	0x0008
        /*0034*/ 	.byte	0x00, 0xf5, 0x21, 0x00


	//----- nvinfo : EIATTR_KPARAM_INFO
	.align		4
.L_13:
        /*0038*/ 	.byte	0x04, 0x17
        /*003a*/ 	.short	(.L_15 - .L_14)
.L_14:
        /*003c*/ 	.word	0x00000000
        /*0040*/ 	.short	0x0000
        /*0042*/ 	.short	0x0000
        /*0044*/ 	.byte	0x00, 0xf0, 0x11, 0x00


	//----- nvinfo : EIATTR_SPARSE_MMA_MASK
	.align		4
.L_15:
        /*0048*/ 	.byte	0x03, 0x50
        /*004a*/ 	.short	0x0000


	//----- nvinfo : EIATTR_MAXREG_COUNT
	.align		4
        /*004c*/ 	.byte	0x03, 0x1b
        /*004e*/ 	.short	0x00ff


	//----- nvinfo : EIATTR_MERCURY_ISA_VERSION
	.align		4
        /*0050*/ 	.byte	0x03, 0x5f
        /*0052*/ 	.short	0x0101


	//----- nvinfo : EIATTR_VRC_CTA_INIT_COUNT
	.align		4
        /*0054*/ 	.byte	0x02, 0x4a
	.zero		1
	.zero		1


	//----- nvinfo : EIATTR_EXIT_INSTR_OFFSETS
	.align		4
        /*0058*/ 	.byte	0x04, 0x1c
        /*005a*/ 	.short	(.L_17 - .L_16)


	//   ....[0]....
.L_16:
        /*005c*/ 	.word	0x000000c0


	//   ....[1]....
        /*0060*/ 	.word	0x00000190


	//----- nvinfo : EIATTR_CBANK_PARAM_SIZE
	.align		4
.L_17:
        /*0064*/ 	.byte	0x03, 0x19
        /*0066*/ 	.short	0x0020


	//----- nvinfo : EIATTR_PARAM_CBANK
	.align		4
        /*0068*/ 	.byte	0x04, 0x0a
        /*006a*/ 	.short	(.L_19 - .L_18)
	.align		4
.L_18:
        /*006c*/ 	.word	index@(.nv.constant0._Z14diadic_ProductiPiS_S_)
        /*0070*/ 	.short	0x0380
        /*0072*/ 	.short	0x0020


	//----- nvinfo : EIATTR_SW_WAR
	.align		4
.L_19:
        /*0074*/ 	.byte	0x04, 0x36
        /*0076*/ 	.short	(.L_21 - .L_20)
.L_20:
        /*0078*/ 	.word	0x00000008
.L_21:


//--------------------- .nv.callgraph             --------------------------
	.section	.nv.callgraph,"",@"SHT_CUDA_CALLGRAPH"
	.align	4
	.sectionentsize	8
	.align		4
        /*0000*/ 	.word	0x00000000
	.align		4
        /*0004*/ 	.word	0xffffffff
	.align		4
        /*0008*/ 	.word	0x00000000
	.align		4
        /*000c*/ 	.word	0xfffffffe
	.align		4
        /*0010*/ 	.word	0x00000000
	.align		4
        /*0014*/ 	.word	0xfffffffd
	.align		4
        /*0018*/ 	.word	0x00000000
	.align		4
        /*001c*/ 	.word	0xfffffffc


//--------------------- .text._Z14diadic_ProductiPiS_S_ --------------------------
	.section	.text._Z14diadic_ProductiPiS_S_,"ax",@progbits
	.align	128
        .global         _Z14diadic_ProductiPiS_S_
        .type           _Z14diadic_ProductiPiS_S_,@function
        .size           _Z14diadic_ProductiPiS_S_,(.L_x_1 - _Z14diadic_ProductiPiS_S_)
        .other          _Z14diadic_ProductiPiS_S_,@"STO_CUDA_ENTRY STV_DEFAULT"
_Z14diadic_ProductiPiS_S_:
.text._Z14diadic_ProductiPiS_S_:
[----:B------:R-:W-:Y:S01]  /*0000*/  LDC R1, c[0x0][0x37c] ;  /* 0x0000df00ff017b82 */ /* 0x000fe20000000800 */
[----:B------:R-:W0:Y:S07]  /*0010*/  S2R R0, SR_TID.X ;  /* 0x0000000000007919 */ /* 0x000e2e0000002100 */
[----:B------:R-:W0:Y:S01]  /*0020*/  S2UR UR4, SR_CTAID.X ;  /* 0x00000000000479c3 */ /* 0x000e220000002500 */
[----:B------:R-:W1:Y:S01]  /*0030*/  LDCU UR6, c[0x0][0x380] ;  /* 0x00007000ff0677ac */ /* 0x000e620008000800 */
[----:B------:R-:W2:Y:S06]  /*0040*/  S2R R3, SR_TID.Y ;  /* 0x0000000000037919 */ /* 0x000eac0000002200 */
[----:B------:R-:W0:Y:S08]  /*0050*/  LDC R9, c[0x0][0x360] ;  /* 0x0000d800ff097b82 */ /* 0x000e300000000800 */
[----:B------:R-:W2:Y:S08]  /*0060*/  S2UR UR5, SR_CTAID.Y ;  /* 0x00000000000579c3 */ /* 0x000eb00000002600 */
[----:B------:R-:W2:Y:S01]  /*0070*/  LDC R2, c[0x0][0x364] ;  /* 0x0000d900ff027b82 */ /* 0x000ea20000000800 */
[----:B0-----:R-:W-:-:S02]  /*0080*/  IMAD R9, R9, UR4, R0 ;  /* 0x0000000409097c24 */ /* 0x001fc4000f8e0200 */
[----:B--2---:R-:W-:-:S05]  /*0090*/  IMAD R0, R2, UR5, R3 ;  /* 0x0000000502007c24 */ /* 0x004fca000f8e0203 */
[----:B------:R-:W-:-:S04]  /*00a0*/  VIMNMX R2, PT, PT, R9, R0, !PT ;  /* 0x0000000009027248 */ /* 0x000fc80007fe0100 */
[----:B-1----:R-:W-:-:S13]  /*00b0*/  ISETP.GE.AND P0, PT, R2, UR6, PT ;  /* 0x0000000602007c0c */ /* 0x002fda000bf06270 */
[----:B------:R-:W-:Y:S05]  /*00c0*/  @P0 EXIT ;  /* 0x000000000000094d */ /* 0x000fea0003800000 */
[----:B------:R-:W0:Y:S01]  /*00d0*/  LDC.64 R2, c[0x0][0x388] ;  /* 0x0000e200ff027b82 */ /* 0x000e220000000a00 */
[----:B------:R-:W1:Y:S07]  /*00e0*/  LDCU.64 UR4, c[0x0][0x358] ;  /* 0x00006b00ff0477ac */ /* 0x000e6e0008000a00 */
[----:B------:R-:W2:Y:S08]  /*00f0*/  LDC.64 R4, c[0x0][0x390] ;  /* 0x0000e400ff047b82 */ /* 0x000eb00000000a00 */
[----:B------:R-:W3:Y:S01]  /*0100*/  LDC.64 R6, c[0x0][0x398] ;  /* 0x0000e600ff067b82 */ /* 0x000ee20000000a00 */
[----:B0-----:R-:W-:-:S06]  /*0110*/  IMAD.WIDE R2, R9, 0x4, R2 ;  /* 0x0000000409027825 */ /* 0x001fcc00078e0202 */
[----:B-1----:R-:W4:Y:S01]  /*0120*/  LDG.E R2, desc[UR4][R2.64] ;  /* 0x0000000402027981 */ /* 0x002f22000c1e1900 */
[----:B--2---:R-:W-:-:S06]  /*0130*/  IMAD.WIDE.U32 R4, R0, 0x4, R4 ;  /* 0x0000000400047825 */ /* 0x004fcc00078e0004 */
[----:B------:R-:W4:Y:S01]  /*0140*/  LDG.E R5, desc[UR4][R4.64] ;  /* 0x0000000404057981 */ /* 0x000f22000c1e1900 */
[----:B------:R-:W-:-:S04]  /*0150*/  IMAD R9, R9, UR6, R0 ;  /* 0x0000000609097c24 */ /* 0x000fc8000f8e0200 */
[----:B---3--:R-:W-:-:S04]  /*0160*/  IMAD.WIDE R6, R9, 0x4, R6 ;  /* 0x0000000409067825 */ /* 0x008fc800078e0206 */
[----:B----4-:R-:W-:-:S05]  /*0170*/  IMAD R9, R2, R5, RZ ;  /* 0x0000000502097224 */ /* 0x010fca00078e02ff */
[----:B------:R-:W-:Y:S01]  /*0180*/  STG.E desc[UR4][R6.64], R9 ;  /* 0x0000000906007986 */ /* 0x000fe2000c101904 */
[----:B------:R-:W-:Y:S05]  /*0190*/  EXIT ;  /* 0x000000000000794d */ /* 0x000fea0003800000 */
.L_x_0:
[----:B------:R-:W-:-:S00]  /*01a0*/  BRA `(.L_x_0) ;  /* 0xfffffffc00fc7947 */ /* 0x000fc0000383ffff */
[----:B------:R-:W-:-:S00]  /*01b0*/  NOP ;  /* 0x0000000000007918 */ /* 0x000fc00000000000 */
        /* <DEDUP_REMOVED lines=12> */
.L_x_1:


//--------------------- .nv.shared.reserved.0     --------------------------
	.section	.nv.shared.reserved.0,"aw",@nobits
	.weak		__nv_reservedSMEM_offset_0_alias
	.size		__nv_reservedSMEM_offset_0_alias, 0, 64
	.other		__nv_reservedSMEM_offset_0_alias,@"STO_CUDA_RESERVED_SHARED STV_DEFAULT"
__nv_reservedSMEM_offset_0_alias:
	.zero		0
	.zero		64


//--------------------- .nv.constant0._Z14diadic_ProductiPiS_S_ --------------------------
	.section	.nv.constant0._Z14diadic_ProductiPiS_S_,"a",@progbits
	.sectionflags	@""
	.align	4
.nv.constant0._Z14diadic_ProductiPiS_S_:
	.zero		928


//--------------------- SYMBOLS --------------------------

	.type		.nv.reservedSmem.offset0,@object
	.size		.nv.reservedSmem.offset0,0x4
